	.headerflags	@"EF_CUDA_TEXMODE_UNIFIED EF_CUDA_64BIT_ADDRESS EF_CUDA_ACCELERATORS EF_CUDA_SM90 EF_CUDA_VIRTUAL_SM(EF_CUDA_SM90)"
	.elftype	@"ET_EXEC"


//--------------------- .nv.info                  --------------------------
	.section	.nv.info,"",@"SHT_CUDA_INFO"
	.align	4


	//----- nvinfo : EIATTR_REGCOUNT
	.align		4
        /*0000*/ 	.byte	0x04, 0x2f
        /*0002*/ 	.short	(.L_1 - .L_0)
	.align		4
.L_0:
        /*0004*/ 	.word	index@(triton_poi_fused__unsafe_index_add_convolution_native_batch_norm_backward_42)
        /*0008*/ 	.word	0x0000001e


	//----- nvinfo : EIATTR_MIN_STACK_SIZE
	.align		4
.L_1:
        /*000c*/ 	.byte	0x04, 0x12
        /*000e*/ 	.short	(.L_3 - .L_2)
	.align		4
.L_2:
        /*0010*/ 	.word	index@(triton_poi_fused__unsafe_index_add_convolution_native_batch_norm_backward_42)
        /*0014*/ 	.word	0x00000000


	//----- nvinfo : EIATTR_FRAME_SIZE
	.align		4
.L_3:
        /*0018*/ 	.byte	0x04, 0x11
        /*001a*/ 	.short	(.L_5 - .L_4)
	.align		4
.L_4:
        /*001c*/ 	.word	index@(triton_poi_fused__unsafe_index_add_convolution_native_batch_norm_backward_42)
        /*0020*/ 	.word	0x00000000


	//----- nvinfo : EIATTR_MIN_STACK_SIZE
	.align		4
.L_5:
        /*0024*/ 	.byte	0x04, 0x12
        /*0026*/ 	.short	(.L_7 - .L_6)
	.align		4
.L_6:
        /*0028*/ 	.word	index@(triton_poi_fused__unsafe_index_add_convolution_native_batch_norm_backward_42)
        /*002c*/ 	.word	0x00000000
.L_7:


//--------------------- .nv.info.triton_poi_fused__unsafe_index_add_convolution_native_batch_norm_backward_42 --------------------------
	.section	.nv.info.triton_poi_fused__unsafe_index_add_convolution_native_batch_norm_backward_42,"",@"SHT_CUDA_INFO"
	.sectionflags	@""
	.align	4


	//----- nvinfo : EIATTR_CUDA_API_VERSION
	.align		4
        /*0000*/ 	.byte	0x04, 0x37
        /*0002*/ 	.short	(.L_9 - .L_8)
.L_8:
        /*0004*/ 	.word	0x0000007c


	//----- nvinfo : EIATTR_KPARAM_INFO
	.align		4
.L_9:
        /*0008*/ 	.byte	0x04, 0x17
        /*000a*/ 	.short	(.L_11 - .L_10)
.L_10:
        /*000c*/ 	.word	0x00000000
        /*0010*/ 	.short	0x000b
        /*0012*/ 	.short	0x0058
        /*0014*/ 	.byte	0x00, 0xf0, 0x11, 0x00


	//----- nvinfo : EIATTR_KPARAM_INFO
	.align		4
.L_11:
        /*0018*/ 	.byte	0x04, 0x17
        /*001a*/ 	.short	(.L_13 - .L_12)
.L_12:
        /*001c*/ 	.word	0x00000000
        /*0020*/ 	.short	0x000a
        /*0022*/ 	.short	0x0050
        /*0024*/ 	.byte	0x00, 0xf4, 0x21, 0x00


	//----- nvinfo : EIATTR_KPARAM_INFO
	.align		4
.L_13:
        /*0028*/ 	.byte	0x04, 0x17
        /*002a*/ 	.short	(.L_15 - .L_14)
.L_14:
        /*002c*/ 	.word	0x00000000
        /*0030*/ 	.short	0x0009
        /*0032*/ 	.short	0x0048
        /*0034*/ 	.byte	0x00, 0xf4, 0x21, 0x00


	//----- nvinfo : EIATTR_KPARAM_INFO
	.align		4
.L_15:
        /*0038*/ 	.byte	0x04, 0x17
        /*003a*/ 	.short	(.L_17 - .L_16)
.L_16:
        /*003c*/ 	.word	0x00000000
        /*0040*/ 	.short	0x0008
        /*0042*/ 	.short	0x0040
        /*0044*/ 	.byte	0x00, 0xf4, 0x21, 0x00


	//----- nvinfo : EIATTR_KPARAM_INFO
	.align		4
.L_17:
        /*0048*/ 	.byte	0x04, 0x17
        /*004a*/ 	.short	(.L_19 - .L_18)
.L_18:
        /*004c*/ 	.word	0x00000000
        /*0050*/ 	.short	0x0007
        /*0052*/ 	.short	0x0038
        /*0054*/ 	.byte	0x00, 0xf4, 0x21, 0x00


	//----- nvinfo : EIATTR_KPARAM_INFO
	.align		4
.L_19:
        /*0058*/ 	.byte	0x04, 0x17
        /*005a*/ 	.short	(.L_21 - .L_20)
.L_20:
        /*005c*/ 	.word	0x00000000
        /*0060*/ 	.short	0x0006
        /*0062*/ 	.short	0x0030
        /*0064*/ 	.byte	0x00, 0xf4, 0x21, 0x00


	//----- nvinfo : EIATTR_KPARAM_INFO
	.align		4
.L_21:
        /*0068*/ 	.byte	0x04, 0x17
        /*006a*/ 	.short	(.L_23 - .L_22)
.L_22:
        /*006c*/ 	.word	0x00000000
        /*0070*/ 	.short	0x0005
        /*0072*/ 	.short	0x0028
        /*0074*/ 	.byte	0x00, 0xf4, 0x21, 0x00


	//----- nvinfo : EIATTR_KPARAM_INFO
	.align		4
.L_23:
        /*0078*/ 	.byte	0x04, 0x17
        /*007a*/ 	.short	(.L_25 - .L_24)
.L_24:
        /*007c*/ 	.word	0x00000000
        /*0080*/ 	.short	0x0004
        /*0082*/ 	.short	0x0020
        /*0084*/ 	.byte	0x00, 0xf4, 0x21, 0x00


	//----- nvinfo : EIATTR_KPARAM_INFO
	.align		4
.L_25:
        /*0088*/ 	.byte	0x04, 0x17
        /*008a*/ 	.short	(.L_27 - .L_26)
.L_26:
        /*008c*/ 	.word	0x00000000
        /*0090*/ 	.short	0x0003
        /*0092*/ 	.short	0x0018
        /*0094*/ 	.byte	0x00, 0xf4, 0x21, 0x00


	//----- nvinfo : EIATTR_KPARAM_INFO
	.align		4
.L_27:
        /*0098*/ 	.byte	0x04, 0x17
        /*009a*/ 	.short	(.L_29 - .L_28)
.L_28:
        /*009c*/ 	.word	0x00000000
        /*00a0*/ 	.short	0x0002
        /*00a2*/ 	.short	0x0010
        /*00a4*/ 	.byte	0x00, 0xf4, 0x21, 0x00


	//----- nvinfo : EIATTR_KPARAM_INFO
	.align		4
.L_29:
        /*00a8*/ 	.byte	0x04, 0x17
        /*00aa*/ 	.short	(.L_31 - .L_30)
.L_30:
        /*00ac*/ 	.word	0x00000000
        /*00b0*/ 	.short	0x0001
        /*00b2*/ 	.short	0x0008
        /*00b4*/ 	.byte	0x00, 0xf4, 0x21, 0x00


	//----- nvinfo : EIATTR_KPARAM_INFO
	.align		4
.L_31:
        /*00b8*/ 	.byte	0x04, 0x17
        /*00ba*/ 	.short	(.L_33 - .L_32)
.L_32:
        /*00bc*/ 	.word	0x00000000
        /*00c0*/ 	.short	0x0000
        /*00c2*/ 	.short	0x0000
        /*00c4*/ 	.byte	0x00, 0xf4, 0x21, 0x00


	//----- nvinfo : EIATTR_SPARSE_MMA_MASK
	.align		4
.L_33:
        /*00c8*/ 	.byte	0x03, 0x50
        /*00ca*/ 	.short	0x0000


	//----- nvinfo : EIATTR_MAXREG_COUNT
	.align		4
        /*00cc*/ 	.byte	0x03, 0x1b
        /*00ce*/ 	.short	0x00ff


	//----- nvinfo : EIATTR_EXIT_INSTR_OFFSETS
	.align		4
        /*00d0*/ 	.byte	0x04, 0x1c
        /*00d2*/ 	.short	(.L_35 - .L_34)


	//   ....[0]....
.L_34:
        /*00d4*/ 	.word	0x000006a0


	//----- nvinfo : EIATTR_REQNTID
	.align		4
.L_35:
        /*00d8*/ 	.byte	0x04, 0x10
        /*00da*/ 	.short	(.L_37 - .L_36)
.L_36:
        /*00dc*/ 	.word	0x00000080
        /*00e0*/ 	.word	0x00000001
        /*00e4*/ 	.word	0x00000001


	//----- nvinfo : EIATTR_CBANK_PARAM_SIZE
	.align		4
.L_37:
        /*00e8*/ 	.byte	0x03, 0x19
        /*00ea*/ 	.short	0x005c


	//----- nvinfo : EIATTR_PARAM_CBANK
	.align		4
        /*00ec*/ 	.byte	0x04, 0x0a
        /*00ee*/ 	.short	(.L_39 - .L_38)
	.align		4
.L_38:
        /*00f0*/ 	.word	index@(.nv.constant0.triton_poi_fused__unsafe_index_add_convolution_native_batch_norm_backward_42)
        /*00f4*/ 	.short	0x0210
        /*00f6*/ 	.short	0x005c


	//----- nvinfo : EIATTR_SW_WAR
	.align		4
.L_39:
        /*00f8*/ 	.byte	0x04, 0x36
        /*00fa*/ 	.short	(.L_41 - .L_40)
.L_40:
        /*00fc*/ 	.word	0x00000008
.L_41:


//--------------------- .nv.callgraph             --------------------------
	.section	.nv.callgraph,"",@"SHT_CUDA_CALLGRAPH"
	.align	4
	.sectionentsize	8
	.align		4
        /*0000*/ 	.word	0x00000000
	.align		4
        /*0004*/ 	.word	0xffffffff
	.align		4
        /*0008*/ 	.word	0x00000000
	.align		4
        /*000c*/ 	.word	0xfffffffe
	.align		4
        /*0010*/ 	.word	0x00000000
	.align		4
        /*0014*/ 	.word	0xfffffffd
	.align		4
        /*0018*/ 	.word	0x00000000
	.align		4
        /*001c*/ 	.word	0xfffffffc


//--------------------- .text.triton_poi_fused__unsafe_index_add_convolution_native_batch_norm_backward_42 --------------------------
	.section	.text.triton_poi_fused__unsafe_index_add_convolution_native_batch_norm_backward_42,"ax",@progbits
	.align	128
        .global         triton_poi_fused__unsafe_index_add_convolution_native_batch_norm_backward_42
        .type           triton_poi_fused__unsafe_index_add_convolution_native_batch_norm_backward_42,@function
        .size           triton_poi_fused__unsafe_index_add_convolution_native_batch_norm_backward_42,(.L_x_1 - triton_poi_fused__unsafe_index_add_convolution_native_batch_norm_backward_42)
        .other          triton_poi_fused__unsafe_index_add_convolution_native_batch_norm_backward_42,@"STO_CUDA_ENTRY STV_DEFAULT"
triton_poi_fused__unsafe_index_add_convolution_native_batch_norm_backward_42:
.text.triton_poi_fused__unsafe_index_add_convolution_native_batch_norm_backward_42:
[----:B------:R-:W-:Y:S01]  /*0000*/  LDC R1, c[0x0][0x28] ;  /* 0x00000a00ff017b82 */ /* 0x000fe20000000800 */
[----:B------:R-:W1:Y:S07]  /*0010*/  S2R R0, SR_TID.X ;  /* 0x0000000000007919 */ /* 0x000e6e0000002100 */
[----:B------:R-:W2:Y:S01]  /*0020*/  LDC.64 R4, c[0x0][0x228] ;  /* 0x00008a00ff047b82 */ /* 0x000ea20000000a00 */
[----:B------:R-:W-:Y:S01]  /*0030*/  ULDC.64 UR4, c[0x0][0x208] ;  /* 0x0000820000047ab9 */ /* 0x000fe20000000a00 */
[----:B------:R-:W-:Y:S01]  /*0040*/  ULDC.64 UR6, c[0x0][0x230] ;  /* 0x00008c0000067ab9 */ /* 0x000fe20000000a00 */
[----:B------:R-:W3:Y:S01]  /*0050*/  S2R R9, SR_CTAID.X ;  /* 0x0000000000097919 */ /* 0x000ee20000002500 */
[----:B------:R-:W-:Y:S01]  /*0060*/  ULDC.64 UR8, c[0x0][0x240] ;  /* 0x0000900000087ab9 */ /* 0x000fe20000000a00 */
[----:B------:R-:W-:-:S03]  /*0070*/  ULDC.64 UR10, c[0x0][0x250] ;  /* 0x00009400000a7ab9 */ /* 0x000fc60000000a00 */
[----:B------:R-:W4:Y:S08]  /*0080*/  LDC.64 R14, c[0x0][0x248] ;  /* 0x00009200ff0e7b82 */ /* 0x000f300000000a00 */
[----:B------:R-:W5:Y:S01]  /*0090*/  LDC.64 R12, c[0x0][0x238] ;  /* 0x00008e00ff0c7b82 */ /* 0x000f620000000a00 */
[----:B-1----:R-:W-:-:S05]  /*00a0*/  IMAD.SHL.U32 R0, R0, 0x2, RZ ;  /* 0x0000000200007824 */ /* 0x002fca00078e00ff */
[----:B------:R-:W-:-:S05]  /*00b0*/  LOP3.LUT R0, R0, 0xfe, RZ, 0xc0, !PT ;  /* 0x000000fe00007812 */ /* 0x000fca00078ec0ff */
[----:B---3--:R-:W-:-:S05]  /*00c0*/  IMAD R21, R9, 0x100, R0 ;  /* 0x0000010009157824 */ /* 0x008fca00078e0200 */
[----:B------:R-:W-:-:S04]  /*00d0*/  SHF.R.S32.HI R0, RZ, 0x1f, R21 ;  /* 0x0000001fff007819 */ /* 0x000fc80000011415 */
[----:B------:R-:W-:-:S04]  /*00e0*/  LEA.HI R0, R0, R21, RZ, 0x6 ;  /* 0x0000001500007211 */ /* 0x000fc800078f30ff */
[----:B------:R-:W-:Y:S02]  /*00f0*/  SHF.R.S32.HI R2, RZ, 0x6, R0 ;  /* 0x00000006ff027819 */ /* 0x000fe40000011400 */
[----:B------:R-:W-:Y:S02]  /*0100*/  LOP3.LUT R0, R0, 0xffffffc0, RZ, 0xc0, !PT ;  /* 0xffffffc000007812 */ /* 0x000fe400078ec0ff */
[----:B------:R-:W-:-:S03]  /*0110*/  LEA.HI R3, R2, R2, RZ, 0x6 ;  /* 0x0000000202037211 */ /* 0x000fc600078f30ff */
[----:B------:R-:W-:Y:S01]  /*0120*/  IMAD.IADD R7, R21, 0x1, -R0 ;  /* 0x0000000115077824 */ /* 0x000fe200078e0a00 */
[----:B------:R-:W-:-:S05]  /*0130*/  LOP3.LUT R3, R3, 0xffffffc0, RZ, 0xc0, !PT ;  /* 0xffffffc003037812 */ /* 0x000fca00078ec0ff */
[----:B------:R-:W-:-:S04]  /*0140*/  IMAD.IADD R3, R2, 0x1, -R3 ;  /* 0x0000000102037824 */ /* 0x000fc800078e0a03 */
[----:B--2---:R-:W-:-:S06]  /*0150*/  IMAD.WIDE R2, R3, 0x8, R4 ;  /* 0x0000000803027825 */ /* 0x004fcc00078e0204 */
[----:B------:R-:W2:Y:S01]  /*0160*/  LDG.E.EL.64 R2, desc[UR4][R2.64] ;  /* 0x0000000402027981 */ /* 0x000ea2000c2e1b00 */
[----:B------:R-:W-:-:S06]  /*0170*/  IMAD.WIDE R4, R7, 0x8, R4 ;  /* 0x0000000807047825 */ /* 0x000fcc00078e0204 */
[----:B------:R-:W3:Y:S01]  /*0180*/  LDG.E.EL.128 R4, desc[UR4][R4.64] ;  /* 0x0000000404047981 */ /* 0x000ee2000c2e1d00 */
[----:B------:R-:W-:-:S04]  /*0190*/  SHF.R.S32.HI R0, RZ, 0x17, R9 ;  /* 0x00000017ff007819 */ /* 0x000fc80000011409 */
[----:B------:R-:W-:-:S04]  /*01a0*/  SGXT R0, R0, 0x1 ;  /* 0x000000010000781a */ /* 0x000fc80000000200 */
[----:B------:R-:W-:-:S04]  /*01b0*/  LEA.HI R0, R0, R21, RZ, 0xc ;  /* 0x0000001500007211 */ /* 0x000fc800078f60ff */
[----:B------:R-:W-:-:S05]  /*01c0*/  SHF.R.S32.HI R0, RZ, 0xc, R0 ;  /* 0x0000000cff007819 */ /* 0x000fca0000011400 */
[----:B------:R-:W-:Y:S01]  /*01d0*/  IMAD.SHL.U32 R8, R0, 0x400, RZ ;  /* 0x0000040000087824 */ /* 0x000fe200078e00ff */
[----:B--2---:R-:W-:-:S04]  /*01e0*/  SHF.R.U32.HI R9, RZ, 0x1a, R3 ;  /* 0x0000001aff097819 */ /* 0x004fc80000011603 */
[----:B------:R-:W-:Y:S02]  /*01f0*/  LOP3.LUT R9, R9, 0x20, RZ, 0xc0, !PT ;  /* 0x0000002009097812 */ /* 0x000fe400078ec0ff */
[----:B---3--:R-:W-:Y:S02]  /*0200*/  SHF.R.U32.HI R16, RZ, 0x1a, R5 ;  /* 0x0000001aff107819 */ /* 0x008fe40000011605 */
[----:B------:R-:W-:Y:S02]  /*0210*/  IADD3 R9, P0, R2, R9, RZ ;  /* 0x0000000902097210 */ /* 0x000fe40007f1e0ff */
[----:B------:R-:W-:Y:S02]  /*0220*/  SHF.R.S32.HI R2, RZ, 0x1f, R8 ;  /* 0x0000001fff027819 */ /* 0x000fe40000011408 */
[----:B------:R-:W-:Y:S01]  /*0230*/  LOP3.LUT R16, R16, 0x20, RZ, 0xc0, !PT ;  /* 0x0000002010107812 */ /* 0x000fe200078ec0ff */
[----:B------:R-:W-:Y:S01]  /*0240*/  IMAD.X R10, RZ, RZ, R3, P0 ;  /* 0x000000ffff0a7224 */ /* 0x000fe200000e0603 */
[----:B------:R-:W-:-:S04]  /*0250*/  LEA R3, P0, R9, R8, 0x5 ;  /* 0x0000000809037211 */ /* 0x000fc800078028ff */
[----:B------:R-:W-:Y:S02]  /*0260*/  LEA.HI.X R9, R9, R2, R10, 0x5, P0 ;  /* 0x0000000209097211 */ /* 0x000fe400000f2c0a */
[----:B------:R-:W-:Y:S01]  /*0270*/  IADD3 R16, P0, P1, R16, R3, R4 ;  /* 0x0000000310107210 */ /* 0x000fe2000791e004 */
[----:B------:R-:W1:Y:S01]  /*0280*/  LDC.64 R10, c[0x0][0x218] ;  /* 0x00008600ff0a7b82 */ /* 0x000e620000000a00 */
[----:B------:R-:W-:Y:S02]  /*0290*/  SHF.R.U32.HI R4, RZ, 0x1a, R7 ;  /* 0x0000001aff047819 */ /* 0x000fe40000011607 */
[----:B------:R-:W-:Y:S01]  /*02a0*/  IADD3.X R5, RZ, R9, R5, P0, P1 ;  /* 0x00000009ff057210 */ /* 0x000fe200007e2405 */
[----:B------:R-:W-:Y:S01]  /*02b0*/  IMAD.SHL.U32 R24, R16, 0x4, RZ ;  /* 0x0000000410187824 */ /* 0x000fe200078e00ff */
[----:B------:R-:W-:Y:S02]  /*02c0*/  LEA.HI R2, R0, R0, RZ, 0x2 ;  /* 0x0000000000027211 */ /* 0x000fe400078f10ff */
[----:B------:R-:W-:-:S02]  /*02d0*/  SHF.L.U64.HI R16, R16, 0x2, R5 ;  /* 0x0000000210107819 */ /* 0x000fc40000010205 */
[----:B------:R-:W-:Y:S02]  /*02e0*/  LOP3.LUT R5, R4, 0x20, RZ, 0xc0, !PT ;  /* 0x0000002004057812 */ /* 0x000fe400078ec0ff */
[----:B------:R-:W-:Y:S02]  /*02f0*/  IADD3 R4, P2, R24, UR6, RZ ;  /* 0x0000000618047c10 */ /* 0x000fe4000ff5e0ff */
[----:B------:R-:W-:Y:S02]  /*0300*/  LOP3.LUT R19, R2, 0xfffffffc, RZ, 0xc0, !PT ;  /* 0xfffffffc02137812 */ /* 0x000fe400078ec0ff */
[----:B------:R-:W-:Y:S02]  /*0310*/  IADD3 R2, P0, P1, R5, R3, R6 ;  /* 0x0000000305027210 */ /* 0x000fe4000791e006 */
[----:B------:R-:W-:Y:S01]  /*0320*/  IADD3.X R5, R16, UR7, RZ, P2, !PT ;  /* 0x0000000710057c10 */ /* 0x000fe200097fe4ff */
[----:B------:R-:W-:Y:S01]  /*0330*/  IMAD.IADD R19, R0, 0x1, -R19 ;  /* 0x0000000100137824 */ /* 0x000fe200078e0a13 */
[----:B------:R-:W-:-:S02]  /*0340*/  IADD3.X R3, RZ, R9, R7, P0, P1 ;  /* 0x00000009ff037210 */ /* 0x000fc400007e2407 */
[----:B------:R-:W2:Y:S01]  /*0350*/  LDC.64 R8, c[0x0][0x210] ;  /* 0x00008400ff087b82 */ /* 0x000ea20000000a00 */
[----:B------:R3:W2:Y:S01]  /*0360*/  LDG.E.EL R0, desc[UR4][R4.64] ;  /* 0x0000000404007981 */ /* 0x0006a2000c2e1900 */
[----:B------:R-:W-:Y:S02]  /*0370*/  IADD3 R26, P0, R24, UR8, RZ ;  /* 0x00000008181a7c10 */ /* 0x000fe4000ff1e0ff */
[C---:B------:R-:W-:Y:S01]  /*0380*/  SHF.L.U64.HI R3, R2.reuse, 0x2, R3 ;  /* 0x0000000202037819 */ /* 0x040fe20000010203 */
[----:B------:R-:W-:Y:S01]  /*0390*/  IMAD.SHL.U32 R2, R2, 0x4, RZ ;  /* 0x0000000402027824 */ /* 0x000fe200078e00ff */
[----:B------:R-:W-:Y:S02]  /*03a0*/  IADD3 R24, P2, R24, UR10, RZ ;  /* 0x0000000a18187c10 */ /* 0x000fe4000ff5e0ff */
[----:B------:R-:W2:Y:S01]  /*03b0*/  LDC.64 R6, c[0x0][0x258] ;  /* 0x00009600ff067b82 */ /* 0x000ea20000000a00 */
[----:B------:R-:W-:Y:S02]  /*03c0*/  IADD3.X R27, R16, UR9, RZ, P0, !PT ;  /* 0x00000009101b7c10 */ /* 0x000fe400087fe4ff */
[----:B------:R-:W-:-:S05]  /*03d0*/  IADD3.X R25, R16, UR11, RZ, P2, !PT ;  /* 0x0000000b10197c10 */ /* 0x000fca00097fe4ff */
[----:B---3--:R-:W3:Y:S01]  /*03e0*/  LDC.64 R4, c[0x0][0x220] ;  /* 0x00008800ff047b82 */ /* 0x008ee20000000a00 */
[----:B------:R-:W-:Y:S01]  /*03f0*/  IADD3 R16, P0, R2, UR6, RZ ;  /* 0x0000000602107c10 */ /* 0x000fe2000ff1e0ff */
[C---:B----4-:R-:W-:Y:S01]  /*0400*/  IMAD.WIDE R14, R19.reuse, 0x4, R14 ;  /* 0x00000004130e7825 */ /* 0x050fe200078e020e */
[----:B------:R-:W-:Y:S01]  /*0410*/  IADD3 R22, P1, R2, UR8, RZ ;  /* 0x0000000802167c10 */ /* 0x000fe2000ff3e0ff */
[----:B------:R4:W2:Y:S01]  /*0420*/  LDG.E.EL R18, desc[UR4][R26.64] ;  /* 0x000000041a127981 */ /* 0x0008a2000c2e1900 */
[----:B------:R-:W-:Y:S02]  /*0430*/  IADD3.X R17, R3, UR7, RZ, P0, !PT ;  /* 0x0000000703117c10 */ /* 0x000fe400087fe4ff */
[----:B------:R-:W-:Y:S01]  /*0440*/  IADD3.X R23, R3, UR9, RZ, P1, !PT ;  /* 0x0000000903177c10 */ /* 0x000fe20008ffe4ff */
[C---:B-1----:R-:W-:Y:S01]  /*0450*/  IMAD.WIDE R10, R19.reuse, 0x4, R10 ;  /* 0x00000004130a7825 */ /* 0x042fe200078e020a */
[----:B------:R-:W-:Y:S01]  /*0460*/  IADD3 R2, P0, R2, UR10, RZ ;  /* 0x0000000a02027c10 */ /* 0x000fe2000ff1e0ff */
[----:B------:R-:W2:Y:S02]  /*0470*/  LDG.E.EL R15, desc[UR4][R14.64] ;  /* 0x000000040e0f7981 */ /* 0x000ea4000c2e1900 */
[----:B-----5:R-:W-:Y:S01]  /*0480*/  IMAD.WIDE R12, R19, 0x4, R12 ;  /* 0x00000004130c7825 */ /* 0x020fe200078e020c */
[----:B------:R-:W-:Y:S01]  /*0490*/  IADD3.X R3, R3, UR11, RZ, P0, !PT ;  /* 0x0000000b03037c10 */ /* 0x000fe200087fe4ff */
[----:B------:R-:W5:Y:S01]  /*04a0*/  LDG.E.EL R22, desc[UR4][R22.64] ;  /* 0x0000000416167981 */ /* 0x000f62000c2e1900 */
[----:B----4-:R-:W1:Y:S01]  /*04b0*/  LDC.64 R26, c[0x0][0x260] ;  /* 0x00009800ff1a7b82 */ /* 0x010e620000000a00 */
[----:B--2---:R-:W-:-:S02]  /*04c0*/  IMAD.WIDE R8, R21, 0x4, R8 ;  /* 0x0000000415087825 */ /* 0x004fc400078e0208 */
[----:B------:R3:W2:Y:S04]  /*04d0*/  LDG.E.EL R20, desc[UR4][R24.64] ;  /* 0x0000000418147981 */ /* 0x0006a8000c2e1900 */
[----:B------:R-:W4:Y:S01]  /*04e0*/  LDG.E.EL R10, desc[UR4][R10.64] ;  /* 0x000000040a0a7981 */ /* 0x000f22000c2e1900 */
[----:B0-----:R-:W-:-:S03]  /*04f0*/  IMAD.WIDE R6, R19, 0x4, R6 ;  /* 0x0000000413067825 */ /* 0x001fc600078e0206 */
[----:B------:R0:W4:Y:S01]  /*0500*/  LDG.E.EL R16, desc[UR4][R16.64] ;  /* 0x0000000410107981 */ /* 0x000122000c2e1900 */
[----:B---3--:R-:W-:-:S03]  /*0510*/  IMAD.WIDE R24, R21, 0x4, R4 ;  /* 0x0000000415187825 */ /* 0x008fc600078e0204 */
[----:B------:R-:W4:Y:S04]  /*0520*/  LDG.E.64 R4, desc[UR4][R8.64] ;  /* 0x0000000408047981 */ /* 0x000f28000c1e1b00 */
[----:B------:R4:W3:Y:S04]  /*0530*/  LDG.E.EL R2, desc[UR4][R2.64] ;  /* 0x0000000402027981 */ /* 0x0008e8000c2e1900 */
[----:B------:R-:W3:Y:S04]  /*0540*/  LDG.E.EL R13, desc[UR4][R12.64] ;  /* 0x000000040c0d7981 */ /* 0x000ee8000c2e1900 */
[----:B------:R-:W3:Y:S04]  /*0550*/  LDG.E.64 R24, desc[UR4][R24.64] ;  /* 0x0000000418187981 */ /* 0x000ee8000c1e1b00 */
[----:B------:R-:W3:Y:S01]  /*0560*/  LDG.E.EL R6, desc[UR4][R6.64] ;  /* 0x0000000406067981 */ /* 0x000ee2000c2e1900 */
[----:B-1----:R-:W-:-:S04]  /*0570*/  IMAD.WIDE R26, R21, 0x4, R26 ;  /* 0x00000004151a7825 */ /* 0x002fc800078e021a */
[C---:B0-----:R-:W-:Y:S01]  /*0580*/  FADD R17, R15.reuse, R18 ;  /* 0x000000120f117221 */ /* 0x041fe20000000000 */
[----:B-----5:R-:W-:-:S03]  /*0590*/  FADD R15, R15, R22 ;  /* 0x000000160f0f7221 */ /* 0x020fc60000000000 */
[----:B--2---:R-:W-:Y:S01]  /*05a0*/  FADD R17, R20, R17 ;  /* 0x0000001114117221 */ /* 0x004fe20000000000 */
[--C-:B----4-:R-:W-:Y:S01]  /*05b0*/  FADD R3, R4, R10.reuse ;  /* 0x0000000a04037221 */ /* 0x110fe20000000000 */
[----:B------:R-:W-:Y:S01]  /*05c0*/  FADD R10, R5, R10 ;  /* 0x0000000a050a7221 */ /* 0x000fe20000000000 */
[----:B---3--:R-:W-:Y:S01]  /*05d0*/  FADD R15, R2, R15 ;  /* 0x0000000f020f7221 */ /* 0x008fe20000000000 */
[C---:B------:R-:W-:Y:S01]  /*05e0*/  FADD R0, R13.reuse, R0 ;  /* 0x000000000d007221 */ /* 0x040fe20000000000 */
[----:B------:R-:W-:-:S03]  /*05f0*/  FADD R16, R13, R16 ;  /* 0x000000100d107221 */ /* 0x000fc60000000000 */
[----:B------:R-:W-:Y:S01]  /*0600*/  FADD R0, R0, R17 ;  /* 0x0000001100007221 */ /* 0x000fe20000000000 */
[----:B------:R-:W-:Y:S01]  /*0610*/  FADD R15, R16, R15 ;  /* 0x0000000f100f7221 */ /* 0x000fe20000000000 */
[C---:B------:R-:W-:Y:S01]  /*0620*/  FADD R3, R24.reuse, R3 ;  /* 0x0000000318037221 */ /* 0x040fe20000000000 */
[C---:B------:R-:W-:Y:S01]  /*0630*/  FADD R10, R25.reuse, R10 ;  /* 0x0000000a190a7221 */ /* 0x040fe20000000000 */
[--C-:B------:R-:W-:Y:S01]  /*0640*/  FADD R24, R24, -R6.reuse ;  /* 0x8000000618187221 */ /* 0x100fe20000000000 */
[----:B------:R-:W-:Y:S01]  /*0650*/  FADD R25, R25, -R6 ;  /* 0x8000000619197221 */ /* 0x000fe20000000000 */
[----:B------:R-:W-:Y:S01]  /*0660*/  FADD R14, R3, R0 ;  /* 0x00000000030e7221 */ /* 0x000fe20000000000 */
[----:B------:R-:W-:-:S05]  /*0670*/  FADD R15, R10, R15 ;  /* 0x0000000f0a0f7221 */ /* 0x000fca0000000000 */
[----:B------:R-:W-:Y:S04]  /*0680*/  STG.E.64 desc[UR4][R8.64], R14 ;  /* 0x0000000e08007986 */ /* 0x000fe8000c101b04 */
[----:B------:R-:W-:Y:S01]  /*0690*/  STG.E.64 desc[UR4][R26.64], R24 ;  /* 0x000000181a007986 */ /* 0x000fe2000c101b04 */
[----:B------:R-:W-:Y:S05]  /*06a0*/  EXIT ;  /* 0x000000000000794d */ /* 0x000fea0003800000 */
.L_x_0:
[----:B------:R-:W-:-:S00]  /*06b0*/  BRA `(.L_x_0) ;  /* 0xfffffffc00fc7947 */ /* 0x000fc0000383ffff */
[----:B------:R-:W-:-:S00]  /*06c0*/  NOP ;  /* 0x0000000000007918 */ /* 0x000fc00000000000 */
        /* <DEDUP_REMOVED lines=11> */
.L_x_1:


//--------------------- .nv.constant0.triton_poi_fused__unsafe_index_add_convolution_native_batch_norm_backward_42 --------------------------
	.section	.nv.constant0.triton_poi_fused__unsafe_index_add_convolution_native_batch_norm_backward_42,"a",@progbits
	.sectionflags	@""
	.align	4
.nv.constant0.triton_poi_fused__unsafe_index_add_convolution_native_batch_norm_backward_42:
	.zero		620
